//
// Generated by NVIDIA NVVM Compiler
//
// Compiler Build ID: CL-36424714
// Cuda compilation tools, release 13.0, V13.0.88
// Based on NVVM 20.0.0
//

.version 9.0
.target sm_100
.address_size 64

	// .globl	_Z18syncthreads_kernelv

.visible .entry _Z18syncthreads_kernelv()
{


	bar.sync 	0;
	ret;

}
	// .globl	_Z18threadfence_kernelv
.visible .entry _Z18threadfence_kernelv()
{


	membar.gl;
	ret;

}


// ===== COMPILED SASS (sm_100) =====

	.target	sm_100

	.elftype	@"ET_EXEC"


//--------------------- .note.nv.tkinfo           --------------------------
	.section	.note.nv.tkinfo,"",@"SHT_NOTE"
	.sectionflags	@"SHF_NOTE_NV_TKINFO"
	.tkinfo
        /*0018*/ 	.word	0x00000002
        /*0030*/ 	.string	""
        /*0030*/ 	.string	"ptxas"
        /*0030*/ 	.string	"Cuda compilation tools, release 13.0, V13.0.88"
        /*0030*/ 	.string	"Build cuda_13.0.r13.0/compiler.36424714_0"
        /*0030*/ 	.string	"-arch sm_100 -m 64 "



//--------------------- .note.nv.cuinfo           --------------------------
	.section	.note.nv.cuinfo,"",@"SHT_NOTE"
	.sectionflags	@"SHF_NOTE_NV_CUINFO"
        /*0018*/ 	.short	0x0002
        /*001a*/ 	.short	0x0064
        /*001c*/ 	.short	0x0082
	.zero		2


//--------------------- .nv.info                  --------------------------
	.section	.nv.info,"",@"SHT_CUDA_INFO"
	.align	4


	//----- nvinfo : EIATTR_REGCOUNT
	.align		4
        /*0000*/ 	.byte	0x04, 0x2f
        /*0002*/ 	.short	(.L_1 - .L_0)
	.align		4
.L_0:
        /*0004*/ 	.word	index@(_Z18syncthreads_kernelv)
        /*0008*/ 	.word	0x00000004


	//----- nvinfo : EIATTR_FRAME_SIZE
	.align		4
.L_1:
        /*000c*/ 	.byte	0x04, 0x11
        /*000e*/ 	.short	(.L_3 - .L_2)
	.align		4
.L_2:
        /*0010*/ 	.word	index@(_Z18syncthreads_kernelv)
        /*0014*/ 	.word	0x00000000


	//----- nvinfo : EIATTR_REGCOUNT
	.align		4
.L_3:
        /*0018*/ 	.byte	0x04, 0x2f
        /*001a*/ 	.short	(.L_5 - .L_4)
	.align		4
.L_4:
        /*001c*/ 	.word	index@(_Z18threadfence_kernelv)
        /*0020*/ 	.word	0x00000004


	//----- nvinfo : EIATTR_FRAME_SIZE
	.align		4
.L_5:
        /*0024*/ 	.byte	0x04, 0x11
        /*0026*/ 	.short	(.L_7 - .L_6)
	.align		4
.L_6:
        /*0028*/ 	.word	index@(_Z18threadfence_kernelv)
        /*002c*/ 	.word	0x00000000


	//----- nvinfo : EIATTR_MIN_STACK_SIZE
	.align		4
.L_7:
        /*0030*/ 	.byte	0x04, 0x12
        /*0032*/ 	.short	(.L_9 - .L_8)
	.align		4
.L_8:
        /*0034*/ 	.word	index@(_Z18threadfence_kernelv)
        /*0038*/ 	.word	0x00000000


	//----- nvinfo : EIATTR_MIN_STACK_SIZE
	.align		4
.L_9:
        /*003c*/ 	.byte	0x04, 0x12
        /*003e*/ 	.short	(.L_11 - .L_10)
	.align		4
.L_10:
        /*0040*/ 	.word	index@(_Z18syncthreads_kernelv)
        /*0044*/ 	.word	0x00000000
.L_11:


//--------------------- .nv.compat                --------------------------
	.section	.nv.compat,"",@"SHT_CUDA_COMPAT_INFO"
	.align	4
        /*0000*/ 	.byte	0x02, 0x09, 0x00, 0x00, 0x02, 0x02, 0x01, 0x00, 0x02, 0x05, 0x05, 0x00, 0x03, 0x07, 0x01, 0x01
        /*0010*/ 	.byte	0x02, 0x03, 0x00, 0x00, 0x02, 0x06, 0x01, 0x00, 0x04, 0x0b, 0x08, 0x00, 0x09, 0x00, 0x00, 0x00
        /*0020*/ 	.byte	0x00, 0x00, 0x00, 0x00


//--------------------- .nv.info._Z18threadfence_kernelv --------------------------
	.section	.nv.info._Z18threadfence_kernelv,"",@"SHT_CUDA_INFO"
	.sectionflags	@""
	.align	4


	//----- nvinfo : EIATTR_CUDA_API_VERSION
	.align		4
        /*0000*/ 	.byte	0x04, 0x37
        /*0002*/ 	.short	(.L_13 - .L_12)
.L_12:
        /*0004*/ 	.word	0x00000082


	//----- nvinfo : EIATTR_SPARSE_MMA_MASK
	.align		4
.L_13:
        /*0008*/ 	.byte	0x03, 0x50
        /*000a*/ 	.short	0x0000


	//----- nvinfo : EIATTR_MAXREG_COUNT
	.align		4
        /*000c*/ 	.byte	0x03, 0x1b
        /*000e*/ 	.short	0x00ff


	//----- nvinfo : EIATTR_MERCURY_ISA_VERSION
	.align		4
        /*0010*/ 	.byte	0x03, 0x5f
        /*0012*/ 	.short	0x0101


	//----- nvinfo : EIATTR_VRC_CTA_INIT_COUNT
	.align		4
        /*0014*/ 	.byte	0x02, 0x4a
	.zero		1
	.zero		1


	//----- nvinfo : EIATTR_EXIT_INSTR_OFFSETS
	.align		4
        /*0018*/ 	.byte	0x04, 0x1c
        /*001a*/ 	.short	(.L_15 - .L_14)


	//   ....[0]....
.L_14:
        /*001c*/ 	.word	0x00000050


	//----- nvinfo : EIATTR_SW_WAR
	.align		4
.L_15:
        /*0020*/ 	.byte	0x04, 0x36
        /*0022*/ 	.short	(.L_17 - .L_16)
.L_16:
        /*0024*/ 	.word	0x00000008
.L_17:


//--------------------- .nv.info._Z18syncthreads_kernelv --------------------------
	.section	.nv.info._Z18syncthreads_kernelv,"",@"SHT_CUDA_INFO"
	.sectionflags	@""
	.align	4


	//----- nvinfo : EIATTR_CUDA_API_VERSION
	.align		4
        /*0000*/ 	.byte	0x04, 0x37
        /*0002*/ 	.short	(.L_19 - .L_18)
.L_18:
        /*0004*/ 	.word	0x00000082


	//----- nvinfo : EIATTR_SPARSE_MMA_MASK
	.align		4
.L_19:
        /*0008*/ 	.byte	0x03, 0x50
        /*000a*/ 	.short	0x0000


	//----- nvinfo : EIATTR_MAXREG_COUNT
	.align		4
        /*000c*/ 	.byte	0x03, 0x1b
        /*000e*/ 	.short	0x00ff


	//----- nvinfo : EIATTR_NUM_BARRIERS
	.align		4
        /*0010*/ 	.byte	0x02, 0x4c
        /*0012*/ 	.byte	0x01
	.zero		1


	//----- nvinfo : EIATTR_MERCURY_ISA_VERSION
	.align		4
        /*0014*/ 	.byte	0x03, 0x5f
        /*0016*/ 	.short	0x0101


	//----- nvinfo : EIATTR_VRC_CTA_INIT_COUNT
	.align		4
        /*0018*/ 	.byte	0x02, 0x4a
	.zero		1
	.zero		1


	//----- nvinfo : EIATTR_EXIT_INSTR_OFFSETS
	.align		4
        /*001c*/ 	.byte	0x04, 0x1c
        /*001e*/ 	.short	(.L_21 - .L_20)


	//   ....[0]....
.L_20:
        /*0020*/ 	.word	0x00000020


	//----- nvinfo : EIATTR_SW_WAR
	.align		4
.L_21:
        /*0024*/ 	.byte	0x04, 0x36
        /*0026*/ 	.short	(.L_23 - .L_22)
.L_22:
        /*0028*/ 	.word	0x00000008
.L_23:


//--------------------- .nv.callgraph             --------------------------
	.section	.nv.callgraph,"",@"SHT_CUDA_CALLGRAPH"
	.align	4
	.sectionentsize	8
	.align		4
        /*0000*/ 	.word	0x00000000
	.align		4
        /*0004*/ 	.word	0xffffffff
	.align		4
        /*0008*/ 	.word	0x00000000
	.align		4
        /*000c*/ 	.word	0xfffffffe
	.align		4
        /*0010*/ 	.word	0x00000000
	.align		4
        /*0014*/ 	.word	0xfffffffd
	.align		4
        /*0018*/ 	.word	0x00000000
	.align		4
        /*001c*/ 	.word	0xfffffffc


//--------------------- .text._Z18threadfence_kernelv --------------------------
	.section	.text._Z18threadfence_kernelv,"ax",@progbits
	.align	128
        .global         _Z18threadfence_kernelv
        .type           _Z18threadfence_kernelv,@function
        .size           _Z18threadfence_kernelv,(.L_x_2 - _Z18threadfence_kernelv)
        .other          _Z18threadfence_kernelv,@"STO_CUDA_ENTRY STV_DEFAULT"
_Z18threadfence_kernelv:
.text._Z18threadfence_kernelv:
[----:B------:R-:W-:Y:S01]  /*0000*/  LDC R1, c[0x0][0x37c] ;  /* 0x0000df00ff017b82 */ /* 0x000fe20000000800 */
[----:B------:R-:W-:Y:S06]  /*0010*/  MEMBAR.SC.GPU ;  /* 0x0000000000007992 */ /* 0x000fec0000002000 */
[----:B------:R-:W-:-:S00]  /*0020*/  ERRBAR ;  /* 0x00000000000079ab */ /* 0x000fc00000000000 */
[----:B------:R-:W-:Y:S06]  /*0030*/  CGAERRBAR ;  /* 0x00000000000075ab */ /* 0x000fec0000000000 */
[----:B------:R-:W-:Y:S01]  /*0040*/  CCTL.IVALL ;  /* 0x00000000ff00798f */ /* 0x000fe20002000000 */
[----:B------:R-:W-:Y:S05]  /*0050*/  EXIT ;  /* 0x000000000000794d */ /* 0x000fea0003800000 */
.L_x_0:
[----:B------:R-:W-:-:S00]  /*0060*/  BRA `(.L_x_0) ;  /* 0xfffffffc00fc7947 */ /* 0x000fc0000383ffff */
[----:B------:R-:W-:-:S00]  /*0070*/  NOP ;  /* 0x0000000000007918 */ /* 0x000fc00000000000 */
        /* <DEDUP_REMOVED lines=8> */
.L_x_2:


//--------------------- .text._Z18syncthreads_kernelv --------------------------
	.section	.text._Z18syncthreads_kernelv,"ax",@progbits
	.align	128
        .global         _Z18syncthreads_kernelv
        .type           _Z18syncthreads_kernelv,@function
        .size           _Z18syncthreads_kernelv,(.L_x_3 - _Z18syncthreads_kernelv)
        .other          _Z18syncthreads_kernelv,@"STO_CUDA_ENTRY STV_DEFAULT"
_Z18syncthreads_kernelv:
.text._Z18syncthreads_kernelv:
[----:B------:R-:W-:Y:S08]  /*0000*/  LDC R1, c[0x0][0x37c] ;  /* 0x0000df00ff017b82 */ /* 0x000ff00000000800 */
[----:B------:R-:W-:Y:S06]  /*0010*/  BAR.SYNC.DEFER_BLOCKING 0x0 ;  /* 0x0000000000007b1d */ /* 0x000fec0000010000 */
[----:B------:R-:W-:Y:S05]  /*0020*/  EXIT ;  /* 0x000000000000794d */ /* 0x000fea0003800000 */
.L_x_1:
        /* <DEDUP_REMOVED lines=13> */
.L_x_3:


//--------------------- .nv.shared.reserved.0     --------------------------
	.section	.nv.shared.reserved.0,"aw",@nobits
	.weak		__nv_reservedSMEM_offset_0_alias
	.size		__nv_reservedSMEM_offset_0_alias, 0, 64
	.other		__nv_reservedSMEM_offset_0_alias,@"STO_CUDA_RESERVED_SHARED STV_DEFAULT"
__nv_reservedSMEM_offset_0_alias:
	.zero		0
	.zero		64


//--------------------- .nv.constant0._Z18threadfence_kernelv --------------------------
	.section	.nv.constant0._Z18threadfence_kernelv,"a",@progbits
	.sectionflags	@""
	.align	4
.nv.constant0._Z18threadfence_kernelv:
	.zero		896


//--------------------- .nv.constant0._Z18syncthreads_kernelv --------------------------
	.section	.nv.constant0._Z18syncthreads_kernelv,"a",@progbits
	.sectionflags	@""
	.align	4
.nv.constant0._Z18syncthreads_kernelv:
	.zero		896


//--------------------- SYMBOLS --------------------------

	.type		.nv.reservedSmem.offset0,@object
	.size		.nv.reservedSmem.offset0,0x4
